//
// Generated by NVIDIA NVVM Compiler
//
// Compiler Build ID: CL-36424714
// Cuda compilation tools, release 13.0, V13.0.88
// Based on NVVM 20.0.0
//

.version 9.0
.target sm_100
.address_size 64

	// .globl	_Z14cuda_threadIdxPfS_S_i

.visible .entry _Z14cuda_threadIdxPfS_S_i(
	.param .u64 .ptr .align 1 _Z14cuda_threadIdxPfS_S_i_param_0,
	.param .u64 .ptr .align 1 _Z14cuda_threadIdxPfS_S_i_param_1,
	.param .u64 .ptr .align 1 _Z14cuda_threadIdxPfS_S_i_param_2,
	.param .u32 _Z14cuda_threadIdxPfS_S_i_param_3
)
{
	.reg .b32 	%r<2>;
	.reg .b32 	%f<4>;
	.reg .b64 	%rd<11>;

	ld.param.u64 	%rd1, [_Z14cuda_threadIdxPfS_S_i_param_0];
	ld.param.u64 	%rd2, [_Z14cuda_threadIdxPfS_S_i_param_1];
	ld.param.u64 	%rd3, [_Z14cuda_threadIdxPfS_S_i_param_2];
	cvta.to.global.u64 	%rd4, %rd3;
	cvta.to.global.u64 	%rd5, %rd2;
	cvta.to.global.u64 	%rd6, %rd1;
	mov.u32 	%r1, %tid.x;
	mul.wide.u32 	%rd7, %r1, 4;
	add.s64 	%rd8, %rd6, %rd7;
	ld.global.f32 	%f1, [%rd8];
	add.s64 	%rd9, %rd5, %rd7;
	ld.global.f32 	%f2, [%rd9];
	add.f32 	%f3, %f1, %f2;
	add.s64 	%rd10, %rd4, %rd7;
	st.global.f32 	[%rd10], %f3;
	ret;

}


// ===== COMPILED SASS (sm_100) =====

	.target	sm_100

	.elftype	@"ET_EXEC"


//--------------------- .note.nv.tkinfo           --------------------------
	.section	.note.nv.tkinfo,"",@"SHT_NOTE"
	.sectionflags	@"SHF_NOTE_NV_TKINFO"
	.tkinfo
        /*0018*/ 	.word	0x00000002
        /*0030*/ 	.string	""
        /*0030*/ 	.string	"ptxas"
        /*0030*/ 	.string	"Cuda compilation tools, release 13.0, V13.0.88"
        /*0030*/ 	.string	"Build cuda_13.0.r13.0/compiler.36424714_0"
        /*0030*/ 	.string	"-arch sm_100 -m 64 "



//--------------------- .note.nv.cuinfo           --------------------------
	.section	.note.nv.cuinfo,"",@"SHT_NOTE"
	.sectionflags	@"SHF_NOTE_NV_CUINFO"
        /*0018*/ 	.short	0x0002
        /*001a*/ 	.short	0x0064
        /*001c*/ 	.short	0x0082
	.zero		2


//--------------------- .nv.info                  --------------------------
	.section	.nv.info,"",@"SHT_CUDA_INFO"
	.align	4


	//----- nvinfo : EIATTR_REGCOUNT
	.align		4
        /*0000*/ 	.byte	0x04, 0x2f
        /*0002*/ 	.short	(.L_1 - .L_0)
	.align		4
.L_0:
        /*0004*/ 	.word	index@(_Z14cuda_threadIdxPfS_S_i)
        /*0008*/ 	.word	0x0000000c


	//----- nvinfo : EIATTR_FRAME_SIZE
	.align		4
.L_1:
        /*000c*/ 	.byte	0x04, 0x11
        /*000e*/ 	.short	(.L_3 - .L_2)
	.align		4
.L_2:
        /*0010*/ 	.word	index@(_Z14cuda_threadIdxPfS_S_i)
        /*0014*/ 	.word	0x00000000


	//----- nvinfo : EIATTR_MIN_STACK_SIZE
	.align		4
.L_3:
        /*0018*/ 	.byte	0x04, 0x12
        /*001a*/ 	.short	(.L_5 - .L_4)
	.align		4
.L_4:
        /*001c*/ 	.word	index@(_Z14cuda_threadIdxPfS_S_i)
        /*0020*/ 	.word	0x00000000
.L_5:


//--------------------- .nv.compat                --------------------------
	.section	.nv.compat,"",@"SHT_CUDA_COMPAT_INFO"
	.align	4
        /*0000*/ 	.byte	0x02, 0x09, 0x00, 0x00, 0x02, 0x02, 0x01, 0x00, 0x02, 0x05, 0x05, 0x00, 0x03, 0x07, 0x01, 0x01
        /*0010*/ 	.byte	0x02, 0x03, 0x00, 0x00, 0x02, 0x06, 0x01, 0x00, 0x04, 0x0b, 0x08, 0x00, 0x09, 0x00, 0x00, 0x00
        /*0020*/ 	.byte	0x00, 0x00, 0x00, 0x00


//--------------------- .nv.info._Z14cuda_threadIdxPfS_S_i --------------------------
	.section	.nv.info._Z14cuda_threadIdxPfS_S_i,"",@"SHT_CUDA_INFO"
	.sectionflags	@""
	.align	4


	//----- nvinfo : EIATTR_CUDA_API_VERSION
	.align		4
        /*0000*/ 	.byte	0x04, 0x37
        /*0002*/ 	.short	(.L_7 - .L_6)
.L_6:
        /*0004*/ 	.word	0x00000082


	//----- nvinfo : EIATTR_KPARAM_INFO
	.align		4
.L_7:
        /*0008*/ 	.byte	0x04, 0x17
        /*000a*/ 	.short	(.L_9 - .L_8)
.L_8:
        /*000c*/ 	.word	0x00000000
        /*0010*/ 	.short	0x0003
        /*0012*/ 	.short	0x0018
        /*0014*/ 	.byte	0x00, 0xf0, 0x11, 0x00


	//----- nvinfo : EIATTR_KPARAM_INFO
	.align		4
.L_9:
        /*0018*/ 	.byte	0x04, 0x17
        /*001a*/ 	.short	(.L_11 - .L_10)
.L_10:
        /*001c*/ 	.word	0x00000000
        /*0020*/ 	.short	0x0002
        /*0022*/ 	.short	0x0010
        /*0024*/ 	.byte	0x00, 0xf5, 0x21, 0x00


	//----- nvinfo : EIATTR_KPARAM_INFO
	.align		4
.L_11:
        /*0028*/ 	.byte	0x04, 0x17
        /*002a*/ 	.short	(.L_13 - .L_12)
.L_12:
        /*002c*/ 	.word	0x00000000
        /*0030*/ 	.short	0x0001
        /*0032*/ 	.short	0x0008
        /*0034*/ 	.byte	0x00, 0xf5, 0x21, 0x00


	//----- nvinfo : EIATTR_KPARAM_INFO
	.align		4
.L_13:
        /*0038*/ 	.byte	0x04, 0x17
        /*003a*/ 	.short	(.L_15 - .L_14)
.L_14:
        /*003c*/ 	.word	0x00000000
        /*0040*/ 	.short	0x0000
        /*0042*/ 	.short	0x0000
        /*0044*/ 	.byte	0x00, 0xf5, 0x21, 0x00


	//----- nvinfo : EIATTR_SPARSE_MMA_MASK
	.align		4
.L_15:
        /*0048*/ 	.byte	0x03, 0x50
        /*004a*/ 	.short	0x0000


	//----- nvinfo : EIATTR_MAXREG_COUNT
	.align		4
        /*004c*/ 	.byte	0x03, 0x1b
        /*004e*/ 	.short	0x00ff


	//----- nvinfo : EIATTR_MERCURY_ISA_VERSION
	.align		4
        /*0050*/ 	.byte	0x03, 0x5f
        /*0052*/ 	.short	0x0101


	//----- nvinfo : EIATTR_VRC_CTA_INIT_COUNT
	.align		4
        /*0054*/ 	.byte	0x02, 0x4a
	.zero		1
	.zero		1


	//----- nvinfo : EIATTR_EXIT_INSTR_OFFSETS
	.align		4
        /*0058*/ 	.byte	0x04, 0x1c
        /*005a*/ 	.short	(.L_17 - .L_16)


	//   ....[0]....
.L_16:
        /*005c*/ 	.word	0x000000d0


	//----- nvinfo : EIATTR_CBANK_PARAM_SIZE
	.align		4
.L_17:
        /*0060*/ 	.byte	0x03, 0x19
        /*0062*/ 	.short	0x001c


	//----- nvinfo : EIATTR_PARAM_CBANK
	.align		4
        /*0064*/ 	.byte	0x04, 0x0a
        /*0066*/ 	.short	(.L_19 - .L_18)
	.align		4
.L_18:
        /*0068*/ 	.word	index@(.nv.constant0._Z14cuda_threadIdxPfS_S_i)
        /*006c*/ 	.short	0x0380
        /*006e*/ 	.short	0x001c


	//----- nvinfo : EIATTR_SW_WAR
	.align		4
.L_19:
        /*0070*/ 	.byte	0x04, 0x36
        /*0072*/ 	.short	(.L_21 - .L_20)
.L_20:
        /*0074*/ 	.word	0x00000008
.L_21:


//--------------------- .nv.callgraph             --------------------------
	.section	.nv.callgraph,"",@"SHT_CUDA_CALLGRAPH"
	.align	4
	.sectionentsize	8
	.align		4
        /*0000*/ 	.word	0x00000000
	.align		4
        /*0004*/ 	.word	0xffffffff
	.align		4
        /*0008*/ 	.word	0x00000000
	.align		4
        /*000c*/ 	.word	0xfffffffe
	.align		4
        /*0010*/ 	.word	0x00000000
	.align		4
        /*0014*/ 	.word	0xfffffffd
	.align		4
        /*0018*/ 	.word	0x00000000
	.align		4
        /*001c*/ 	.word	0xfffffffc


//--------------------- .text._Z14cuda_threadIdxPfS_S_i --------------------------
	.section	.text._Z14cuda_threadIdxPfS_S_i,"ax",@progbits
	.align	128
        .global         _Z14cuda_threadIdxPfS_S_i
        .type           _Z14cuda_threadIdxPfS_S_i,@function
        .size           _Z14cuda_threadIdxPfS_S_i,(.L_x_1 - _Z14cuda_threadIdxPfS_S_i)
        .other          _Z14cuda_threadIdxPfS_S_i,@"STO_CUDA_ENTRY STV_DEFAULT"
_Z14cuda_threadIdxPfS_S_i:
.text._Z14cuda_threadIdxPfS_S_i:
[----:B------:R-:W-:Y:S01]  /*0000*/  LDC R1, c[0x0][0x37c] ;  /* 0x0000df00ff017b82 */ /* 0x000fe20000000800 */
[----:B------:R-:W0:Y:S07]  /*0010*/  S2R R9, SR_TID.X ;  /* 0x0000000000097919 */ /* 0x000e2e0000002100 */
[----:B------:R-:W0:Y:S01]  /*0020*/  LDC.64 R2, c[0x0][0x380] ;  /* 0x0000e000ff027b82 */ /* 0x000e220000000a00 */
[----:B------:R-:W1:Y:S07]  /*0030*/  LDCU.64 UR4, c[0x0][0x358] ;  /* 0x00006b00ff0477ac */ /* 0x000e6e0008000a00 */
[----:B------:R-:W2:Y:S08]  /*0040*/  LDC.64 R4, c[0x0][0x388] ;  /* 0x0000e200ff047b82 */ /* 0x000eb00000000a00 */
[----:B------:R-:W3:Y:S01]  /*0050*/  LDC.64 R6, c[0x0][0x390] ;  /* 0x0000e400ff067b82 */ /* 0x000ee20000000a00 */
[----:B0-----:R-:W-:-:S04]  /*0060*/  IMAD.WIDE.U32 R2, R9, 0x4, R2 ;  /* 0x0000000409027825 */ /* 0x001fc800078e0002 */
[C---:B--2---:R-:W-:Y:S02]  /*0070*/  IMAD.WIDE.U32 R4, R9.reuse, 0x4, R4 ;  /* 0x0000000409047825 */ /* 0x044fe400078e0004 */
[----:B-1----:R-:W2:Y:S04]  /*0080*/  LDG.E R2, desc[UR4][R2.64] ;  /* 0x0000000402027981 */ /* 0x002ea8000c1e1900 */
[----:B------:R-:W2:Y:S01]  /*0090*/  LDG.E R5, desc[UR4][R4.64] ;  /* 0x0000000404057981 */ /* 0x000ea2000c1e1900 */
[----:B---3--:R-:W-:-:S04]  /*00a0*/  IMAD.WIDE.U32 R6, R9, 0x4, R6 ;  /* 0x0000000409067825 */ /* 0x008fc800078e0006 */
[----:B--2---:R-:W-:-:S05]  /*00b0*/  FADD R9, R2, R5 ;  /* 0x0000000502097221 */ /* 0x004fca0000000000 */
[----:B------:R-:W-:Y:S01]  /*00c0*/  STG.E desc[UR4][R6.64], R9 ;  /* 0x0000000906007986 */ /* 0x000fe2000c101904 */
[----:B------:R-:W-:Y:S05]  /*00d0*/  EXIT ;  /* 0x000000000000794d */ /* 0x000fea0003800000 */
.L_x_0:
[----:B------:R-:W-:-:S00]  /*00e0*/  BRA `(.L_x_0) ;  /* 0xfffffffc00fc7947 */ /* 0x000fc0000383ffff */
[----:B------:R-:W-:-:S00]  /*00f0*/  NOP ;  /* 0x0000000000007918 */ /* 0x000fc00000000000 */
        /* <DEDUP_REMOVED lines=8> */
.L_x_1:


//--------------------- .nv.shared.reserved.0     --------------------------
	.section	.nv.shared.reserved.0,"aw",@nobits
	.weak		__nv_reservedSMEM_offset_0_alias
	.size		__nv_reservedSMEM_offset_0_alias, 0, 64
	.other		__nv_reservedSMEM_offset_0_alias,@"STO_CUDA_RESERVED_SHARED STV_DEFAULT"
__nv_reservedSMEM_offset_0_alias:
	.zero		0
	.zero		64


//--------------------- .nv.constant0._Z14cuda_threadIdxPfS_S_i --------------------------
	.section	.nv.constant0._Z14cuda_threadIdxPfS_S_i,"a",@progbits
	.sectionflags	@""
	.align	4
.nv.constant0._Z14cuda_threadIdxPfS_S_i:
	.zero		924


//--------------------- SYMBOLS --------------------------

	.type		.nv.reservedSmem.offset0,@object
	.size		.nv.reservedSmem.offset0,0x4
